//
// Generated by NVIDIA NVVM Compiler
//
// Compiler Build ID: CL-36424714
// Cuda compilation tools, release 13.0, V13.0.88
// Based on NVVM 20.0.0
//

.version 9.0
.target sm_100
.address_size 64

	// .globl	_Z14softmax_kernelPfS_ii
.extern .func  (.param .b32 func_retval0) vprintf
(
	.param .b64 vprintf_param_0,
	.param .b64 vprintf_param_1
)
;
// _ZZ14softmax_kernelPfS_iiE4smem has been demoted
.global .align 1 .b8 $str[4] = {37, 100, 10};
.global .align 1 .b8 $str$1[4] = {37, 102, 32};
.global .align 1 .b8 $str$2[2] = {10};

.visible .entry _Z14softmax_kernelPfS_ii(
	.param .u64 .ptr .align 1 _Z14softmax_kernelPfS_ii_param_0,
	.param .u64 .ptr .align 1 _Z14softmax_kernelPfS_ii_param_1,
	.param .u32 _Z14softmax_kernelPfS_ii_param_2,
	.param .u32 _Z14softmax_kernelPfS_ii_param_3
)
{
	.local .align 8 .b8 	__local_depot0[8];
	.reg .b64 	%SP;
	.reg .b64 	%SPL;
	.reg .pred 	%p<13>;
	.reg .b32 	%r<41>;
	.reg .b32 	%f<82>;
	.reg .b64 	%rd<25>;
	.reg .b64 	%fd<2>;
	// demoted variable
	.shared .align 4 .b8 _ZZ14softmax_kernelPfS_iiE4smem[4096];
	mov.u64 	%SPL, __local_depot0;
	cvta.local.u64 	%SP, %SPL;
	ld.param.u64 	%rd5, [_Z14softmax_kernelPfS_ii_param_0];
	ld.param.u64 	%rd6, [_Z14softmax_kernelPfS_ii_param_1];
	ld.param.u32 	%r15, [_Z14softmax_kernelPfS_ii_param_2];
	ld.param.u32 	%r14, [_Z14softmax_kernelPfS_ii_param_3];
	add.u64 	%rd7, %SP, 0;
	add.u64 	%rd1, %SPL, 0;
	mov.u32 	%r1, %ctaid.x;
	mov.u32 	%r40, %tid.x;
	st.local.u32 	[%rd1], %r1;
	mov.u64 	%rd8, $str;
	cvta.global.u64 	%rd9, %rd8;
	{ // callseq 0, 0
	.param .b64 param0;
	st.param.b64 	[param0], %rd9;
	.param .b64 param1;
	st.param.b64 	[param1], %rd7;
	.param .b32 retval0;
	call.uni (retval0), 
	vprintf, 
	(
	param0, 
	param1
	);
	ld.param.b32 	%r16, [retval0];
	} // callseq 0
	setp.ge.s32 	%p1, %r1, %r15;
	@%p1 bra 	$L__BB0_20;
	cvta.to.global.u64 	%rd10, %rd5;
	mul.lo.s32 	%r18, %r14, %r1;
	cvt.s64.s32 	%rd2, %r18;
	mul.wide.s32 	%rd11, %r18, 4;
	add.s64 	%rd3, %rd10, %rd11;
	setp.ge.s32 	%p2, %r40, %r14;
	mov.f32 	%f79, 0f00000000;
	mov.f32 	%f78, 0fFF800000;
	@%p2 bra 	$L__BB0_6;
	mov.f32 	%f78, 0fFF800000;
	mov.f32 	%f79, 0f00000000;
	mov.u32 	%r3, %ntid.x;
	mov.u32 	%r37, %r40;
$L__BB0_3:
	mul.wide.s32 	%rd12, %r37, 4;
	add.s64 	%rd13, %rd3, %rd12;
	ld.global.nc.f32 	%f3, [%rd13];
	setp.leu.f32 	%p3, %f3, %f78;
	@%p3 bra 	$L__BB0_5;
	sub.f32 	%f16, %f78, %f3;
	fma.rn.f32 	%f17, %f16, 0f3BBB989D, 0f3F000000;
	cvt.sat.f32.f32 	%f18, %f17;
	mov.f32 	%f19, 0f4B400001;
	mov.f32 	%f20, 0f437C0000;
	fma.rm.f32 	%f21, %f18, %f20, %f19;
	add.f32 	%f22, %f21, 0fCB40007F;
	neg.f32 	%f23, %f22;
	fma.rn.f32 	%f24, %f16, 0f3FB8AA3B, %f23;
	fma.rn.f32 	%f25, %f16, 0f32A57060, %f24;
	mov.b32 	%r19, %f21;
	shl.b32 	%r20, %r19, 23;
	mov.b32 	%f26, %r20;
	ex2.approx.ftz.f32 	%f27, %f25;
	mul.f32 	%f28, %f27, %f26;
	mul.f32 	%f79, %f79, %f28;
	mov.f32 	%f78, %f3;
$L__BB0_5:
	sub.f32 	%f29, %f3, %f78;
	fma.rn.f32 	%f30, %f29, 0f3BBB989D, 0f3F000000;
	cvt.sat.f32.f32 	%f31, %f30;
	mov.f32 	%f32, 0f4B400001;
	mov.f32 	%f33, 0f437C0000;
	fma.rm.f32 	%f34, %f31, %f33, %f32;
	add.f32 	%f35, %f34, 0fCB40007F;
	neg.f32 	%f36, %f35;
	fma.rn.f32 	%f37, %f29, 0f3FB8AA3B, %f36;
	fma.rn.f32 	%f38, %f29, 0f32A57060, %f37;
	mov.b32 	%r21, %f34;
	shl.b32 	%r22, %r21, 23;
	mov.b32 	%f39, %r22;
	ex2.approx.ftz.f32 	%f40, %f38;
	fma.rn.f32 	%f79, %f40, %f39, %f79;
	add.s32 	%r37, %r37, %r3;
	setp.lt.s32 	%p4, %r37, %r14;
	@%p4 bra 	$L__BB0_3;
$L__BB0_6:
	bar.sync 	0;
	shl.b32 	%r23, %r40, 2;
	mov.u32 	%r24, _ZZ14softmax_kernelPfS_iiE4smem;
	add.s32 	%r6, %r24, %r23;
	st.shared.f32 	[%r6], %f78;
	bar.sync 	0;
	mov.u32 	%r7, %ntid.x;
	setp.lt.u32 	%p5, %r7, 2;
	@%p5 bra 	$L__BB0_11;
	mov.u32 	%r38, %r7;
$L__BB0_8:
	shr.u32 	%r9, %r38, 1;
	setp.ge.u32 	%p6, %r40, %r9;
	@%p6 bra 	$L__BB0_10;
	ld.shared.f32 	%f41, [%r6];
	shl.b32 	%r25, %r9, 2;
	add.s32 	%r26, %r6, %r25;
	ld.shared.f32 	%f42, [%r26];
	max.f32 	%f43, %f41, %f42;
	st.shared.f32 	[%r6], %f43;
$L__BB0_10:
	bar.sync 	0;
	setp.gt.u32 	%p7, %r38, 3;
	mov.u32 	%r38, %r9;
	@%p7 bra 	$L__BB0_8;
$L__BB0_11:
	setp.lt.u32 	%p8, %r7, 2;
	ld.shared.f32 	%f10, [_ZZ14softmax_kernelPfS_iiE4smem];
	bar.sync 	0;
	sub.f32 	%f44, %f78, %f10;
	fma.rn.f32 	%f45, %f44, 0f3BBB989D, 0f3F000000;
	cvt.sat.f32.f32 	%f46, %f45;
	mov.f32 	%f47, 0f4B400001;
	mov.f32 	%f48, 0f437C0000;
	fma.rm.f32 	%f49, %f46, %f48, %f47;
	add.f32 	%f50, %f49, 0fCB40007F;
	neg.f32 	%f51, %f50;
	fma.rn.f32 	%f52, %f44, 0f3FB8AA3B, %f51;
	fma.rn.f32 	%f53, %f44, 0f32A57060, %f52;
	mov.b32 	%r27, %f49;
	shl.b32 	%r28, %r27, 23;
	mov.b32 	%f54, %r28;
	ex2.approx.ftz.f32 	%f55, %f53;
	mul.f32 	%f56, %f55, %f54;
	mul.f32 	%f57, %f79, %f56;
	st.shared.f32 	[%r6], %f57;
	bar.sync 	0;
	@%p8 bra 	$L__BB0_16;
	mov.u32 	%r39, %r7;
$L__BB0_13:
	shr.u32 	%r11, %r39, 1;
	setp.ge.u32 	%p9, %r40, %r11;
	@%p9 bra 	$L__BB0_15;
	shl.b32 	%r29, %r11, 2;
	add.s32 	%r30, %r6, %r29;
	ld.shared.f32 	%f58, [%r30];
	ld.shared.f32 	%f59, [%r6];
	add.f32 	%f60, %f58, %f59;
	st.shared.f32 	[%r6], %f60;
$L__BB0_15:
	bar.sync 	0;
	setp.gt.u32 	%p10, %r39, 3;
	mov.u32 	%r39, %r11;
	@%p10 bra 	$L__BB0_13;
$L__BB0_16:
	setp.ge.s32 	%p11, %r40, %r14;
	ld.shared.f32 	%f11, [_ZZ14softmax_kernelPfS_iiE4smem];
	bar.sync 	0;
	@%p11 bra 	$L__BB0_19;
	cvta.to.global.u64 	%rd4, %rd6;
	mov.u64 	%rd20, $str$1;
$L__BB0_18:
	cvt.s64.s32 	%rd14, %r40;
	mul.wide.s32 	%rd15, %r40, 4;
	add.s64 	%rd16, %rd3, %rd15;
	ld.global.nc.f32 	%f61, [%rd16];
	sub.f32 	%f62, %f61, %f10;
	fma.rn.f32 	%f63, %f62, 0f3BBB989D, 0f3F000000;
	cvt.sat.f32.f32 	%f64, %f63;
	mov.f32 	%f65, 0f4B400001;
	mov.f32 	%f66, 0f437C0000;
	fma.rm.f32 	%f67, %f64, %f66, %f65;
	add.f32 	%f68, %f67, 0fCB40007F;
	neg.f32 	%f69, %f68;
	fma.rn.f32 	%f70, %f62, 0f3FB8AA3B, %f69;
	fma.rn.f32 	%f71, %f62, 0f32A57060, %f70;
	mov.b32 	%r31, %f67;
	shl.b32 	%r32, %r31, 23;
	mov.b32 	%f72, %r32;
	ex2.approx.ftz.f32 	%f73, %f71;
	mul.f32 	%f74, %f73, %f72;
	div.rn.f32 	%f75, %f74, %f11;
	add.s64 	%rd17, %rd14, %rd2;
	shl.b64 	%rd18, %rd17, 2;
	add.s64 	%rd19, %rd4, %rd18;
	st.global.f32 	[%rd19], %f75;
	cvt.f64.f32 	%fd1, %f75;
	st.local.f64 	[%rd1], %fd1;
	cvta.global.u64 	%rd21, %rd20;
	{ // callseq 1, 0
	.param .b64 param0;
	st.param.b64 	[param0], %rd21;
	.param .b64 param1;
	st.param.b64 	[param1], %rd7;
	.param .b32 retval0;
	call.uni (retval0), 
	vprintf, 
	(
	param0, 
	param1
	);
	ld.param.b32 	%r33, [retval0];
	} // callseq 1
	add.s32 	%r40, %r40, %r7;
	setp.lt.s32 	%p12, %r40, %r14;
	@%p12 bra 	$L__BB0_18;
$L__BB0_19:
	mov.u64 	%rd23, $str$2;
	cvta.global.u64 	%rd24, %rd23;
	{ // callseq 2, 0
	.param .b64 param0;
	st.param.b64 	[param0], %rd24;
	.param .b64 param1;
	st.param.b64 	[param1], 0;
	.param .b32 retval0;
	call.uni (retval0), 
	vprintf, 
	(
	param0, 
	param1
	);
	ld.param.b32 	%r35, [retval0];
	} // callseq 2
$L__BB0_20:
	ret;

}


// ===== COMPILED SASS (sm_100) =====

	.target	sm_100

	.elftype	@"ET_EXEC"


//--------------------- .note.nv.tkinfo           --------------------------
	.section	.note.nv.tkinfo,"",@"SHT_NOTE"
	.sectionflags	@"SHF_NOTE_NV_TKINFO"
	.tkinfo
        /*0018*/ 	.word	0x00000002
        /*0030*/ 	.string	""
        /*0030*/ 	.string	"ptxas"
        /*0030*/ 	.string	"Cuda compilation tools, release 13.0, V13.0.88"
        /*0030*/ 	.string	"Build cuda_13.0.r13.0/compiler.36424714_0"
        /*0030*/ 	.string	"-arch sm_100 -m 64 "



//--------------------- .note.nv.cuinfo           --------------------------
	.section	.note.nv.cuinfo,"",@"SHT_NOTE"
	.sectionflags	@"SHF_NOTE_NV_CUINFO"
        /*0018*/ 	.short	0x0002
        /*001a*/ 	.short	0x0064
        /*001c*/ 	.short	0x0082
	.zero		2


//--------------------- .nv.info                  --------------------------
	.section	.nv.info,"",@"SHT_CUDA_INFO"
	.align	4


	//----- nvinfo : EIATTR_REGCOUNT
	.align		4
        /*0000*/ 	.byte	0x04, 0x2f
        /*0002*/ 	.short	(.L_4 - .L_3)
	.align		4
.L_3:
        /*0004*/ 	.word	index@(_Z14softmax_kernelPfS_ii)
        /*0008*/ 	.word	0x0000001d


	//----- nvinfo : EIATTR_FRAME_SIZE
	.align		4
.L_4:
        /*000c*/ 	.byte	0x04, 0x11
        /*000e*/ 	.short	(.L_6 - .L_5)
	.align		4
.L_5:
        /*0010*/ 	.word	index@($__internal_0_$__cuda_sm3x_div_rn_noftz_f32_slowpath)
        /*0014*/ 	.word	0x00000008


	//----- nvinfo : EIATTR_FRAME_SIZE
	.align		4
.L_6:
        /*0018*/ 	.byte	0x04, 0x11
        /*001a*/ 	.short	(.L_8 - .L_7)
	.align		4
.L_7:
        /*001c*/ 	.word	index@(_Z14softmax_kernelPfS_ii)
        /*0020*/ 	.word	0x00000008


	//----- nvinfo : EIATTR_MIN_STACK_SIZE
	.align		4
.L_8:
        /*0024*/ 	.byte	0x04, 0x12
        /*0026*/ 	.short	(.L_10 - .L_9)
	.align		4
.L_9:
        /*0028*/ 	.word	index@(_Z14softmax_kernelPfS_ii)
        /*002c*/ 	.word	0x00000008
.L_10:


//--------------------- .nv.compat                --------------------------
	.section	.nv.compat,"",@"SHT_CUDA_COMPAT_INFO"
	.align	4
        /*0000*/ 	.byte	0x02, 0x09, 0x00, 0x00, 0x02, 0x02, 0x01, 0x00, 0x02, 0x05, 0x05, 0x00, 0x03, 0x07, 0x01, 0x01
        /*0010*/ 	.byte	0x02, 0x03, 0x00, 0x00, 0x02, 0x06, 0x01, 0x00, 0x04, 0x0b, 0x08, 0x00, 0x01, 0x00, 0x00, 0x00
        /*0020*/ 	.byte	0x00, 0x00, 0x00, 0x00


//--------------------- .nv.info._Z14softmax_kernelPfS_ii --------------------------
	.section	.nv.info._Z14softmax_kernelPfS_ii,"",@"SHT_CUDA_INFO"
	.sectionflags	@""
	.align	4


	//----- nvinfo : EIATTR_CUDA_API_VERSION
	.align		4
        /*0000*/ 	.byte	0x04, 0x37
        /*0002*/ 	.short	(.L_12 - .L_11)
.L_11:
        /*0004*/ 	.word	0x00000082


	//----- nvinfo : EIATTR_KPARAM_INFO
	.align		4
.L_12:
        /*0008*/ 	.byte	0x04, 0x17
        /*000a*/ 	.short	(.L_14 - .L_13)
.L_13:
        /*000c*/ 	.word	0x00000000
        /*0010*/ 	.short	0x0003
        /*0012*/ 	.short	0x0014
        /*0014*/ 	.byte	0x00, 0xf0, 0x11, 0x00


	//----- nvinfo : EIATTR_KPARAM_INFO
	.align		4
.L_14:
        /*0018*/ 	.byte	0x04, 0x17
        /*001a*/ 	.short	(.L_16 - .L_15)
.L_15:
        /*001c*/ 	.word	0x00000000
        /*0020*/ 	.short	0x0002
        /*0022*/ 	.short	0x0010
        /*0024*/ 	.byte	0x00, 0xf0, 0x11, 0x00


	//----- nvinfo : EIATTR_KPARAM_INFO
	.align		4
.L_16:
        /*0028*/ 	.byte	0x04, 0x17
        /*002a*/ 	.short	(.L_18 - .L_17)
.L_17:
        /*002c*/ 	.word	0x00000000
        /*0030*/ 	.short	0x0001
        /*0032*/ 	.short	0x0008
        /*0034*/ 	.byte	0x00, 0xf5, 0x21, 0x00


	//----- nvinfo : EIATTR_KPARAM_INFO
	.align		4
.L_18:
        /*0038*/ 	.byte	0x04, 0x17
        /*003a*/ 	.short	(.L_20 - .L_19)
.L_19:
        /*003c*/ 	.word	0x00000000
        /*0040*/ 	.short	0x0000
        /*0042*/ 	.short	0x0000
        /*0044*/ 	.byte	0x00, 0xf5, 0x21, 0x00


	//----- nvinfo : EIATTR_SPARSE_MMA_MASK
	.align		4
.L_20:
        /*0048*/ 	.byte	0x03, 0x50
        /*004a*/ 	.short	0x0000


	//----- nvinfo : EIATTR_MAXREG_COUNT
	.align		4
        /*004c*/ 	.byte	0x03, 0x1b
        /*004e*/ 	.short	0x00ff


	//----- nvinfo : EIATTR_NUM_BARRIERS
	.align		4
        /*0050*/ 	.byte	0x02, 0x4c
        /*0052*/ 	.byte	0x01
	.zero		1


	//----- nvinfo : EIATTR_EXTERNS
	.align		4
        /*0054*/ 	.byte	0x04, 0x0f
        /*0056*/ 	.short	(.L_22 - .L_21)


	//   ....[0]....
	.align		4
.L_21:
        /*0058*/ 	.word	index@(vprintf)


	//----- nvinfo : EIATTR_MERCURY_ISA_VERSION
	.align		4
.L_22:
        /*005c*/ 	.byte	0x03, 0x5f
        /*005e*/ 	.short	0x0101


	//----- nvinfo : EIATTR_VRC_CTA_INIT_COUNT
	.align		4
        /*0060*/ 	.byte	0x02, 0x4a
	.zero		1
	.zero		1


	//----- nvinfo : EIATTR_SYSCALL_OFFSETS
	.align		4
        /*0064*/ 	.byte	0x04, 0x46
        /*0066*/ 	.short	(.L_24 - .L_23)


	//   ....[0]....
.L_23:
        /*0068*/ 	.word	0x00000120


	//   ....[1]....
        /*006c*/ 	.word	0x00000b60


	//   ....[2]....
        /*0070*/ 	.word	0x00000c20


	//----- nvinfo : EIATTR_EXIT_INSTR_OFFSETS
	.align		4
.L_24:
        /*0074*/ 	.byte	0x04, 0x1c
        /*0076*/ 	.short	(.L_26 - .L_25)


	//   ....[0]....
.L_25:
        /*0078*/ 	.word	0x00000150


	//   ....[1]....
        /*007c*/ 	.word	0x00000c30


	//----- nvinfo : EIATTR_CRS_STACK_SIZE
	.align		4
.L_26:
        /*0080*/ 	.byte	0x04, 0x1e
        /*0082*/ 	.short	(.L_28 - .L_27)
.L_27:
        /*0084*/ 	.word	0x00000000


	//----- nvinfo : EIATTR_CBANK_PARAM_SIZE
	.align		4
.L_28:
        /*0088*/ 	.byte	0x03, 0x19
        /*008a*/ 	.short	0x0018


	//----- nvinfo : EIATTR_PARAM_CBANK
	.align		4
        /*008c*/ 	.byte	0x04, 0x0a
        /*008e*/ 	.short	(.L_30 - .L_29)
	.align		4
.L_29:
        /*0090*/ 	.word	index@(.nv.constant0._Z14softmax_kernelPfS_ii)
        /*0094*/ 	.short	0x0380
        /*0096*/ 	.short	0x0018


	//----- nvinfo : EIATTR_SW_WAR
	.align		4
.L_30:
        /*0098*/ 	.byte	0x04, 0x36
        /*009a*/ 	.short	(.L_32 - .L_31)
.L_31:
        /*009c*/ 	.word	0x00000008
.L_32:


//--------------------- .nv.callgraph             --------------------------
	.section	.nv.callgraph,"",@"SHT_CUDA_CALLGRAPH"
	.align	4
	.sectionentsize	8
	.align		4
        /*0000*/ 	.word	0x00000000
	.align		4
        /*0004*/ 	.word	0xffffffff
	.align		4
        /*0008*/ 	.word	index@(_Z14softmax_kernelPfS_ii)
	.align		4
        /*000c*/ 	.word	index@(vprintf)
	.align		4
        /*0010*/ 	.word	0x00000000
	.align		4
        /*0014*/ 	.word	0xfffffffe
	.align		4
        /*0018*/ 	.word	0x00000000
	.align		4
        /*001c*/ 	.word	0xfffffffd
	.align		4
        /*0020*/ 	.word	0x00000000
	.align		4
        /*0024*/ 	.word	0xfffffffc


//--------------------- .nv.constant4             --------------------------
	.section	.nv.constant4,"a",@progbits
	.align	8
	.align		8
.nv.constant4:
        /*0000*/ 	.dword	vprintf
	.align		8
        /*0008*/ 	.dword	$str
	.align		8
        /*0010*/ 	.dword	$str$1
	.align		8
        /*0018*/ 	.dword	$str$2


//--------------------- .text._Z14softmax_kernelPfS_ii --------------------------
	.section	.text._Z14softmax_kernelPfS_ii,"ax",@progbits
	.align	128
        .global         _Z14softmax_kernelPfS_ii
        .type           _Z14softmax_kernelPfS_ii,@function
        .size           _Z14softmax_kernelPfS_ii,(.L_x_28 - _Z14softmax_kernelPfS_ii)
        .other          _Z14softmax_kernelPfS_ii,@"STO_CUDA_ENTRY STV_DEFAULT"
_Z14softmax_kernelPfS_ii:
.text._Z14softmax_kernelPfS_ii:
[----:B------:R-:W0:Y:S01]  /*0000*/  LDC R1, c[0x0][0x37c] ;  /* 0x0000df00ff017b82 */ /* 0x000e220000000800 */
[----:B------:R-:W1:Y:S01]  /*0010*/  S2R R18, SR_CTAID.X ;  /* 0x0000000000127919 */ /* 0x000e620000002500 */
[----:B------:R-:W2:Y:S01]  /*0020*/  LDCU UR4, c[0x0][0x2f8] ;  /* 0x00005f00ff0477ac */ /* 0x000ea20008000800 */
[----:B0-----:R-:W-:Y:S01]  /*0030*/  VIADD R1, R1, 0xfffffff8 ;  /* 0xfffffff801017836 */ /* 0x001fe20000000000 */
[----:B------:R-:W-:Y:S01]  /*0040*/  MOV R0, 0x0 ;  /* 0x0000000000007802 */ /* 0x000fe20000000f00 */
[----:B------:R-:W0:Y:S01]  /*0050*/  S2R R26, SR_TID.X ;  /* 0x00000000001a7919 */ /* 0x000e220000002100 */
[----:B------:R-:W3:Y:S02]  /*0060*/  LDCU UR5, c[0x0][0x2fc] ;  /* 0x00005f80ff0577ac */ /* 0x000ee40008000800 */
[----:B------:R4:W0:Y:S01]  /*0070*/  LDC.64 R8, c[0x4][R0] ;  /* 0x0100000000087b82 */ /* 0x0008220000000a00 */
[----:B------:R-:W5:Y:S01]  /*0080*/  LDCU.64 UR6, c[0x4][0x8] ;  /* 0x01000100ff0677ac */ /* 0x000f620008000a00 */
[----:B------:R-:W0:Y:S01]  /*0090*/  LDCU UR36, c[0x0][0x394] ;  /* 0x00007280ff2477ac */ /* 0x000e220008000800 */
[----:B--2---:R-:W-:-:S05]  /*00a0*/  IADD3 R22, P0, PT, R1, UR4, RZ ;  /* 0x0000000401167c10 */ /* 0x004fca000ff1e0ff */
[----:B---3--:R-:W-:Y:S02]  /*00b0*/  IMAD.X R2, RZ, RZ, UR5, P0 ;  /* 0x00000005ff027e24 */ /* 0x008fe400080e06ff */
[----:B------:R-:W-:Y:S01]  /*00c0*/  IMAD.MOV.U32 R6, RZ, RZ, R22 ;  /* 0x000000ffff067224 */ /* 0x000fe200078e0016 */
[----:B-----5:R-:W-:Y:S01]  /*00d0*/  MOV R5, UR7 ;  /* 0x0000000700057c02 */ /* 0x020fe20008000f00 */
[----:B------:R-:W-:Y:S02]  /*00e0*/  IMAD.U32 R4, RZ, RZ, UR6 ;  /* 0x00000006ff047e24 */ /* 0x000fe4000f8e00ff */
[----:B------:R-:W-:Y:S01]  /*00f0*/  IMAD.MOV.U32 R7, RZ, RZ, R2 ;  /* 0x000000ffff077224 */ /* 0x000fe200078e0002 */
[----:B-1----:R4:W-:Y:S06]  /*0100*/  STL [R1], R18 ;  /* 0x0000001201007387 */ /* 0x0029ec0000100800 */
[----:B------:R-:W-:-:S07]  /*0110*/  LEPC R20, `(.L_x_0) ;  /* 0x000000001014794e */ /* 0x000fce0000000000 */
[----:B0---4-:R-:W-:Y:S05]  /*0120*/  CALL.ABS.NOINC R8 ;  /* 0x0000000008007343 */ /* 0x011fea0003c00000 */
.L_x_0:
[----:B------:R-:W0:Y:S02]  /*0130*/  LDCU UR4, c[0x0][0x390] ;  /* 0x00007200ff0477ac */ /* 0x000e240008000800 */
[----:B0-----:R-:W-:-:S13]  /*0140*/  ISETP.GE.AND P0, PT, R18, UR4, PT ;  /* 0x0000000412007c0c */ /* 0x001fda000bf06270 */
[----:B------:R-:W-:Y:S05]  /*0150*/  @P0 EXIT ;  /* 0x000000000000094d */ /* 0x000fea0003800000 */
[----:B------:R-:W0:Y:S01]  /*0160*/  LDCU UR4, c[0x0][0x394] ;  /* 0x00007280ff0477ac */ /* 0x000e220008000800 */
[----:B------:R-:W1:Y:S01]  /*0170*/  LDC.64 R6, c[0x0][0x380] ;  /* 0x0000e000ff067b82 */ /* 0x000e620000000a00 */
[----:B------:R-:W-:Y:S01]  /*0180*/  IMAD.MOV.U32 R0, RZ, RZ, RZ ;  /* 0x000000ffff007224 */ /* 0x000fe200078e00ff */
[----:B------:R-:W-:-:S06]  /*0190*/  MOV R5, 0xff800000 ;  /* 0xff80000000057802 */ /* 0x000fcc0000000f00 */
[----:B------:R-:W2:Y:S01]  /*01a0*/  LDC.64 R16, c[0x0][0x358] ;  /* 0x0000d600ff107b82 */ /* 0x000ea20000000a00 */
[----:B0-----:R-:W-:Y:S01]  /*01b0*/  ISETP.GE.AND P0, PT, R26, UR4, PT ;  /* 0x000000041a007c0c */ /* 0x001fe2000bf06270 */
[----:B------:R-:W-:-:S04]  /*01c0*/  IMAD R25, R18, UR4, RZ ;  /* 0x0000000412197c24 */ /* 0x000fc8000f8e02ff */
[----:B-1----:R-:W-:-:S08]  /*01d0*/  IMAD.WIDE R18, R25, 0x4, R6 ;  /* 0x0000000419127825 */ /* 0x002fd000078e0206 */
[----:B------:R-:W-:Y:S05]  /*01e0*/  @P0 BRA `(.L_x_1) ;  /* 0x00000000009c0947 */ /* 0x000fea0003800000 */
[----:B------:R-:W0:Y:S01]  /*01f0*/  LDC R4, c[0x0][0x360] ;  /* 0x0000d800ff047b82 */ /* 0x000e220000000800 */
[----:B------:R-:W-:Y:S02]  /*0200*/  IMAD.MOV.U32 R5, RZ, RZ, -0x800000 ;  /* 0xff800000ff057424 */ /* 0x000fe400078e00ff */
[----:B------:R-:W-:Y:S02]  /*0210*/  IMAD.MOV.U32 R0, RZ, RZ, RZ ;  /* 0x000000ffff007224 */ /* 0x000fe400078e00ff */
[----:B------:R-:W-:-:S07]  /*0220*/  IMAD.MOV.U32 R3, RZ, RZ, R26 ;  /* 0x000000ffff037224 */ /* 0x000fce00078e001a */
.L_x_4:
[----:B--2---:R-:W-:Y:S01]  /*0230*/  R2UR UR4, R16 ;  /* 0x00000000100472ca */ /* 0x004fe200000e0000 */
[----:B------:R-:W-:Y:S01]  /*0240*/  IMAD.WIDE R6, R3, 0x4, R18 ;  /* 0x0000000403067825 */ /* 0x000fe200078e0212 */
[----:B------:R-:W-:-:S13]  /*0250*/  R2UR UR5, R17 ;  /* 0x00000000110572ca */ /* 0x000fda00000e0000 */
[----:B------:R-:W2:Y:S01]  /*0260*/  LDG.E.CONSTANT R10, desc[UR4][R6.64] ;  /* 0x00000004060a7981 */ /* 0x000ea2000c1e9900 */
[----:B------:R-:W-:Y:S01]  /*0270*/  BSSY.RECONVERGENT B0, `(.L_x_2) ;  /* 0x0000011000007945 */ /* 0x000fe20003800200 */
[----:B------:R-:W-:Y:S01]  /*0280*/  HFMA2 R9, -RZ, RZ, 0.96630859375, -0.0022525787353515625 ;  /* 0x3bbb989dff097431 */ /* 0x000fe200000001ff */
[----:B--2---:R-:W-:-:S13]  /*0290*/  FSETP.GT.AND P0, PT, R10, R5, PT ;  /* 0x000000050a00720b */ /* 0x004fda0003f04000 */
[----:B------:R-:W-:Y:S05]  /*02a0*/  @!P0 BRA `(.L_x_3) ;  /* 0x0000000000348947 */ /* 0x000fea0003800000 */
[----:B------:R-:W-:Y:S02]  /*02b0*/  IMAD.MOV.U32 R6, RZ, RZ, 0x3bbb989d ;  /* 0x3bbb989dff067424 */ /* 0x000fe400078e00ff */
[----:B------:R-:W-:Y:S01]  /*02c0*/  FADD R5, R5, -R10 ;  /* 0x8000000a05057221 */ /* 0x000fe20000000000 */
[----:B------:R-:W-:-:S03]  /*02d0*/  IMAD.MOV.U32 R7, RZ, RZ, 0x437c0000 ;  /* 0x437c0000ff077424 */ /* 0x000fc600078e00ff */
[----:B------:R-:W-:-:S04]  /*02e0*/  FFMA.SAT R6, R5, R6, 0.5 ;  /* 0x3f00000005067423 */ /* 0x000fc80000002006 */
[----:B------:R-:W-:-:S04]  /*02f0*/  FFMA.RM R6, R6, R7, 12582913 ;  /* 0x4b40000106067423 */ /* 0x000fc80000004007 */
[C---:B------:R-:W-:Y:S01]  /*0300*/  FADD R8, R6.reuse, -12583039 ;  /* 0xcb40007f06087421 */ /* 0x040fe20000000000 */
[----:B------:R-:W-:-:S03]  /*0310*/  IMAD.SHL.U32 R6, R6, 0x800000, RZ ;  /* 0x0080000006067824 */ /* 0x000fc600078e00ff */
[----:B------:R-:W-:-:S04]  /*0320*/  FFMA R8, R5, 1.4426950216293334961, -R8 ;  /* 0x3fb8aa3b05087823 */ /* 0x000fc80000000808 */
[----:B------:R-:W-:-:S04]  /*0330*/  FFMA R8, R5, 1.925963033500011079e-08, R8 ;  /* 0x32a5706005087823 */ /* 0x000fc80000000008 */
[----:B------:R-:W1:Y:S02]  /*0340*/  MUFU.EX2 R5, R8 ;  /* 0x0000000800057308 */ /* 0x000e640000000800 */
[----:B-1----:R-:W-:Y:S01]  /*0350*/  FMUL R7, R6, R5 ;  /* 0x0000000506077220 */ /* 0x002fe20000400000 */
[----:B------:R-:W-:-:S03]  /*0360*/  MOV R5, R10 ;  /* 0x0000000a00057202 */ /* 0x000fc60000000f00 */
[----:B------:R-:W-:-:S07]  /*0370*/  FMUL R0, R0, R7 ;  /* 0x0000000700007220 */ /* 0x000fce0000400000 */
.L_x_3:
[----:B------:R-:W-:Y:S05]  /*0380*/  BSYNC.RECONVERGENT B0 ;  /* 0x0000000000007941 */ /* 0x000fea0003800200 */
.L_x_2:
[----:B------:R-:W-:Y:S01]  /*0390*/  FADD R6, -R5, R10 ;  /* 0x0000000a05067221 */ /* 0x000fe20000000100 */
[----:B------:R-:W-:Y:S02]  /*03a0*/  IMAD.MOV.U32 R8, RZ, RZ, 0x437c0000 ;  /* 0x437c0000ff087424 */ /* 0x000fe400078e00ff */
[----:B0-----:R-:W-:Y:S02]  /*03b0*/  IMAD.IADD R3, R4, 0x1, R3 ;  /* 0x0000000104037824 */ /* 0x001fe400078e0203 */
[----:B------:R-:W-:-:S04]  /*03c0*/  FFMA.SAT R7, R6, R9, 0.5 ;  /* 0x3f00000006077423 */ /* 0x000fc80000002009 */
[----:B------:R-:W-:Y:S01]  /*03d0*/  FFMA.RM R7, R7, R8, 12582913 ;  /* 0x4b40000107077423 */ /* 0x000fe20000004008 */
[----:B------:R-:W-:-:S03]  /*03e0*/  ISETP.GE.AND P0, PT, R3, UR36, PT ;  /* 0x0000002403007c0c */ /* 0x000fc6000bf06270 */
[C---:B------:R-:W-:Y:S01]  /*03f0*/  FADD R9, R7.reuse, -12583039 ;  /* 0xcb40007f07097421 */ /* 0x040fe20000000000 */
[----:B------:R-:W-:-:S03]  /*0400*/  IMAD.SHL.U32 R7, R7, 0x800000, RZ ;  /* 0x0080000007077824 */ /* 0x000fc600078e00ff */
[----:B------:R-:W-:-:S04]  /*0410*/  FFMA R9, R6, 1.4426950216293334961, -R9 ;  /* 0x3fb8aa3b06097823 */ /* 0x000fc80000000809 */
[----:B------:R-:W-:-:S06]  /*0420*/  FFMA R9, R6, 1.925963033500011079e-08, R9 ;  /* 0x32a5706006097823 */ /* 0x000fcc0000000009 */
[----:B------:R-:W0:Y:S02]  /*0430*/  MUFU.EX2 R9, R9 ;  /* 0x0000000900097308 */ /* 0x000e240000000800 */
[----:B0-----:R-:W-:Y:S01]  /*0440*/  FFMA R0, R7, R9, R0 ;  /* 0x0000000907007223 */ /* 0x001fe20000000000 */
[----:B------:R-:W-:Y:S06]  /*0450*/  @!P0 BRA `(.L_x_4) ;  /* 0xfffffffc00748947 */ /* 0x000fec000383ffff */
.L_x_1:
[----:B------:R-:W-:Y:S05]  /*0460*/  WARPSYNC.ALL ;  /* 0x0000000000007948 */ /* 0x000fea0003800000 */
[----:B------:R-:W0:Y:S08]  /*0470*/  S2UR UR5, SR_CgaCtaId ;  /* 0x00000000000579c3 */ /* 0x000e300000008800 */
[----:B------:R-:W-:Y:S06]  /*0480*/  BAR.SYNC.DEFER_BLOCKING 0x0 ;  /* 0x0000000000007b1d */ /* 0x000fec0000010000 */
[----:B------:R-:W-:Y:S01]  /*0490*/  UMOV UR4, 0x400 ;  /* 0x0000040000047882 */ /* 0x000fe20000000000 */
[----:B------:R-:W1:Y:S01]  /*04a0*/  LDCU UR36, c[0x0][0x360] ;  /* 0x00006c00ff2477ac */ /* 0x000e620008000800 */
[----:B------:R-:W3:Y:S01]  /*04b0*/  S2UR UR6, SR_CgaCtaId ;  /* 0x00000000000679c3 */ /* 0x000ee20000008800 */
[----:B0-----:R-:W-:-:S02]  /*04c0*/  ULEA UR4, UR5, UR4, 0x18 ;  /* 0x0000000405047291 */ /* 0x001fc4000f8ec0ff */
[----:B-1----:R-:W-:Y:S01]  /*04d0*/  UISETP.GE.U32.AND UP0, UPT, UR36, 0x2, UPT ;  /* 0x000000022400788c */ /* 0x002fe2000bf06070 */
[----:B------:R-:W-:-:S03]  /*04e0*/  UMOV UR5, 0x400 ;  /* 0x0000040000057882 */ /* 0x000fc60000000000 */
[----:B------:R-:W-:Y:S01]  /*04f0*/  LEA R4, R26, UR4, 0x2 ;  /* 0x000000041a047c11 */ /* 0x000fe2000f8e10ff */
[----:B---3--:R-:W-:-:S04]  /*0500*/  ULEA UR5, UR6, UR5, 0x18 ;  /* 0x0000000506057291 */ /* 0x008fc8000f8ec0ff */
[----:B------:R0:W-:Y:S01]  /*0510*/  STS [R4], R5 ;  /* 0x0000000504007388 */ /* 0x0001e20000000800 */
[----:B------:R-:W-:Y:S06]  /*0520*/  BAR.SYNC.DEFER_BLOCKING 0x0 ;  /* 0x0000000000007b1d */ /* 0x000fec0000010000 */
[----:B------:R-:W-:Y:S05]  /*0530*/  BRA.U !UP0, `(.L_x_5) ;  /* 0x0000000108307547 */ /* 0x000fea000b800000 */
[----:B------:R-:W-:-:S07]  /*0540*/  MOV R3, UR36 ;  /* 0x0000002400037c02 */ /* 0x000fce0008000f00 */
.L_x_6:
[----:B------:R-:W-:-:S04]  /*0550*/  SHF.R.U32.HI R11, RZ, 0x1, R3 ;  /* 0x00000001ff0b7819 */ /* 0x000fc80000011603 */
[----:B------:R-:W-:-:S13]  /*0560*/  ISETP.GE.U32.AND P0, PT, R26, R11, PT ;  /* 0x0000000b1a00720c */ /* 0x000fda0003f06070 */
[----:B------:R-:W-:Y:S01]  /*0570*/  @!P0 IMAD R7, R11, 0x4, R4 ;  /* 0x000000040b078824 */ /* 0x000fe200078e0204 */
[----:B------:R-:W-:Y:S05]  /*0580*/  @!P0 LDS R6, [R4] ;  /* 0x0000000004068984 */ /* 0x000fea0000000800 */
[----:B------:R-:W1:Y:S02]  /*0590*/  @!P0 LDS R7, [R7] ;  /* 0x0000000007078984 */ /* 0x000e640000000800 */
[----:B-1----:R-:W-:-:S05]  /*05a0*/  @!P0 FMNMX R9, R6, R7, !PT ;  /* 0x0000000706098209 */ /* 0x002fca0007800000 */
[----:B------:R1:W-:Y:S01]  /*05b0*/  @!P0 STS [R4], R9 ;  /* 0x0000000904008388 */ /* 0x0003e20000000800 */
[----:B------:R-:W-:Y:S01]  /*05c0*/  BAR.SYNC.DEFER_BLOCKING 0x0 ;  /* 0x0000000000007b1d */ /* 0x000fe20000010000 */
[----:B------:R-:W-:Y:S01]  /*05d0*/  ISETP.GT.U32.AND P0, PT, R3, 0x3, PT ;  /* 0x000000030300780c */ /* 0x000fe20003f04070 */
[----:B------:R-:W-:-:S12]  /*05e0*/  IMAD.MOV.U32 R3, RZ, RZ, R11 ;  /* 0x000000ffff037224 */ /* 0x000fd800078e000b */
[----:B-1----:R-:W-:Y:S05]  /*05f0*/  @P0 BRA `(.L_x_6) ;  /* 0xfffffffc00d40947 */ /* 0x002fea000383ffff */
.L_x_5:
[----:B------:R-:W0:Y:S01]  /*0600*/  LDS R24, [UR5] ;  /* 0x00000005ff187984 */ /* 0x000e220008000800 */
[----:B------:R-:W-:Y:S01]  /*0610*/  IMAD.MOV.U32 R6, RZ, RZ, 0x3bbb989d ;  /* 0x3bbb989dff067424 */ /* 0x000fe200078e00ff */
[----:B------:R-:W-:Y:S01]  /*0620*/  MOV R8, 0x437c0000 ;  /* 0x437c000000087802 */ /* 0x000fe20000000f00 */
[----:B------:R-:W1:Y:S01]  /*0630*/  S2UR UR5, SR_CgaCtaId ;  /* 0x00000000000579c3 */ /* 0x000e620000008800 */
[----:B------:R-:W-:Y:S01]  /*0640*/  UISETP.GE.U32.AND UP0, UPT, UR36, 0x2, UPT ;  /* 0x000000022400788c */ /* 0x000fe2000bf06070 */
[----:B------:R-:W-:Y:S02]  /*0650*/  UMOV UR4, 0x400 ;  /* 0x0000040000047882 */ /* 0x000fe40000000000 */
[----:B-1----:R-:W-:Y:S01]  /*0660*/  ULEA UR4, UR5, UR4, 0x18 ;  /* 0x0000000405047291 */ /* 0x002fe2000f8ec0ff */
[----:B0-----:R-:W-:-:S04]  /*0670*/  FADD R5, -R24, R5 ;  /* 0x0000000518057221 */ /* 0x001fc80000000100 */
[----:B------:R-:W-:-:S04]  /*0680*/  FFMA.SAT R3, R5, R6, 0.5 ;  /* 0x3f00000005037423 */ /* 0x000fc80000002006 */
[----:B------:R-:W-:-:S04]  /*0690*/  FFMA.RM R3, R3, R8, 12582913 ;  /* 0x4b40000103037423 */ /* 0x000fc80000004008 */
[C---:B------:R-:W-:Y:S01]  /*06a0*/  FADD R6, R3.reuse, -12583039 ;  /* 0xcb40007f03067421 */ /* 0x040fe20000000000 */
[----:B------:R-:W-:-:S03]  /*06b0*/  IMAD.SHL.U32 R3, R3, 0x800000, RZ ;  /* 0x0080000003037824 */ /* 0x000fc600078e00ff */
[----:B------:R-:W-:-:S04]  /*06c0*/  FFMA R6, R5, 1.4426950216293334961, -R6 ;  /* 0x3fb8aa3b05067823 */ /* 0x000fc80000000806 */
[----:B------:R-:W-:-:S06]  /*06d0*/  FFMA R6, R5, 1.925963033500011079e-08, R6 ;  /* 0x32a5706005067823 */ /* 0x000fcc0000000006 */
[----:B------:R-:W0:Y:S02]  /*06e0*/  MUFU.EX2 R6, R6 ;  /* 0x0000000600067308 */ /* 0x000e240000000800 */
[----:B0-----:R-:W-:-:S04]  /*06f0*/  FMUL R3, R3, R6 ;  /* 0x0000000603037220 */ /* 0x001fc80000400000 */
[----:B------:R-:W-:Y:S01]  /*0700*/  FMUL R3, R3, R0 ;  /* 0x0000000003037220 */ /* 0x000fe20000400000 */
[----:B------:R-:W-:Y:S06]  /*0710*/  BAR.SYNC.DEFER_BLOCKING 0x0 ;  /* 0x0000000000007b1d */ /* 0x000fec0000010000 */
[----:B------:R0:W-:Y:S02]  /*0720*/  STS [R4], R3 ;  /* 0x0000000304007388 */ /* 0x0001e40000000800 */
[----:B------:R-:W-:Y:S06]  /*0730*/  BAR.SYNC.DEFER_BLOCKING 0x0 ;  /* 0x0000000000007b1d */ /* 0x000fec0000010000 */
[----:B------:R-:W-:Y:S05]  /*0740*/  BRA.U !UP0, `(.L_x_7) ;  /* 0x0000000108307547 */ /* 0x000fea000b800000 */
[----:B------:R-:W-:-:S07]  /*0750*/  IMAD.U32 R0, RZ, RZ, UR36 ;  /* 0x00000024ff007e24 */ /* 0x000fce000f8e00ff */
.L_x_8:
[----:B------:R-:W-:-:S04]  /*0760*/  SHF.R.U32.HI R7, RZ, 0x1, R0 ;  /* 0x00000001ff077819 */ /* 0x000fc80000011600 */
[----:B------:R-:W-:-:S13]  /*0770*/  ISETP.GE.U32.AND P0, PT, R26, R7, PT ;  /* 0x000000071a00720c */ /* 0x000fda0003f06070 */
[----:B0-----:R-:W-:Y:S01]  /*0780*/  @!P0 IMAD R3, R7, 0x4, R4 ;  /* 0x0000000407038824 */ /* 0x001fe200078e0204 */
[----:B------:R-:W-:Y:S05]  /*0790*/  @!P0 LDS R6, [R4] ;  /* 0x0000000004068984 */ /* 0x000fea0000000800 */
[----:B------:R-:W0:Y:S02]  /*07a0*/  @!P0 LDS R3, [R3] ;  /* 0x0000000003038984 */ /* 0x000e240000000800 */
[----:B0-----:R-:W-:-:S05]  /*07b0*/  @!P0 FADD R5, R3, R6 ;  /* 0x0000000603058221 */ /* 0x001fca0000000000 */
[----:B------:R1:W-:Y:S01]  /*07c0*/  @!P0 STS [R4], R5 ;  /* 0x0000000504008388 */ /* 0x0003e20000000800 */
[----:B------:R-:W-:Y:S01]  /*07d0*/  BAR.SYNC.DEFER_BLOCKING 0x0 ;  /* 0x0000000000007b1d */ /* 0x000fe20000010000 */
[----:B------:R-:W-:Y:S02]  /*07e0*/  ISETP.GT.U32.AND P0, PT, R0, 0x3, PT ;  /* 0x000000030000780c */ /* 0x000fe40003f04070 */
[----:B------:R-:W-:-:S11]  /*07f0*/  MOV R0, R7 ;  /* 0x0000000700007202 */ /* 0x000fd60000000f00 */
[----:B-1----:R-:W-:Y:S05]  /*0800*/  @P0 BRA `(.L_x_8) ;  /* 0xfffffffc00d40947 */ /* 0x002fea000383ffff */
.L_x_7:
[----:B------:R-:W1:Y:S01]  /*0810*/  LDS R23, [UR4] ;  /* 0x00000004ff177984 */ /* 0x000e620008000800 */
[----:B------:R-:W3:Y:S01]  /*0820*/  LDCU UR4, c[0x0][0x394] ;  /* 0x00007280ff0477ac */ /* 0x000ee20008000800 */
[----:B------:R-:W-:Y:S01]  /*0830*/  BSSY.RECONVERGENT B6, `(.L_x_9) ;  /* 0x0000037000067945 */ /* 0x000fe20003800200 */
[----:B------:R-:W4:Y:S01]  /*0840*/  LDCU UR37, c[0x0][0x394] ;  /* 0x00007280ff2577ac */ /* 0x000f220008000800 */
[----:B------:R-:W0:Y:S01]  /*0850*/  LDCU.64 UR38, c[0x0][0x388] ;  /* 0x00007100ff2677ac */ /* 0x000e220008000a00 */
[----:B------:R-:W-:Y:S01]  /*0860*/  BAR.SYNC.DEFER_BLOCKING 0x0 ;  /* 0x0000000000007b1d */ /* 0x000fe20000010000 */
[----:B---3--:R-:W-:-:S13]  /*0870*/  ISETP.GE.AND P0, PT, R26, UR4, PT ;  /* 0x000000041a007c0c */ /* 0x008fda000bf06270 */
[----:B0---4-:R-:W-:Y:S05]  /*0880*/  @P0 BRA `(.L_x_10) ;  /* 0x0000000000c40947 */ /* 0x011fea0003800000 */
.L_x_14:
[----:B--2---:R-:W-:Y:S01]  /*0890*/  R2UR UR4, R16 ;  /* 0x00000000100472ca */ /* 0x004fe200000e0000 */
[----:B------:R-:W-:Y:S01]  /*08a0*/  IMAD.WIDE R4, R26, 0x4, R18 ;  /* 0x000000041a047825 */ /* 0x000fe200078e0212 */
[----:B------:R-:W-:-:S13]  /*08b0*/  R2UR UR5, R17 ;  /* 0x00000000110572ca */ /* 0x000fda00000e0000 */
[----:B------:R-:W2:Y:S01]  /*08c0*/  LDG.E.CONSTANT R5, desc[UR4][R4.64] ;  /* 0x0000000404057981 */ /* 0x000ea2000c1e9900 */
[----:B------:R-:W-:Y:S01]  /*08d0*/  IMAD.MOV.U32 R3, RZ, RZ, 0x3bbb989d ;  /* 0x3bbb989dff037424 */ /* 0x000fe200078e00ff */
[----:B------:R-:W-:Y:S01]  /*08e0*/  BSSY.RECONVERGENT B0, `(.L_x_11) ;  /* 0x0000016000007945 */ /* 0x000fe20003800200 */
[----:B------:R-:W-:Y:S02]  /*08f0*/  IMAD.MOV.U32 R6, RZ, RZ, 0x437c0000 ;  /* 0x437c0000ff067424 */ /* 0x000fe400078e00ff */
[----:B--2---:R-:W-:-:S04]  /*0900*/  FADD R0, -R24, R5 ;  /* 0x0000000518007221 */ /* 0x004fc80000000100 */
[----:B------:R-:W-:-:S04]  /*0910*/  FFMA.SAT R3, R0, R3, 0.5 ;  /* 0x3f00000000037423 */ /* 0x000fc80000002003 */
[----:B------:R-:W-:Y:S02]  /*0920*/  FFMA.RM R3, R3, R6, 12582913 ;  /* 0x4b40000103037423 */ /* 0x000fe40000004006 */
[----:B-1----:R-:W0:Y:S02]  /*0930*/  MUFU.RCP R6, R23 ;  /* 0x0000001700067308 */ /* 0x002e240000001000 */
[C---:B------:R-:W-:Y:S01]  /*0940*/  FADD R7, R3.reuse, -12583039 ;  /* 0xcb40007f03077421 */ /* 0x040fe20000000000 */
[----:B------:R-:W-:-:S03]  /*0950*/  SHF.L.U32 R4, R3, 0x17, RZ ;  /* 0x0000001703047819 */ /* 0x000fc600000006ff */
[----:B------:R-:W-:-:S04]  /*0960*/  FFMA R7, R0, 1.4426950216293334961, -R7 ;  /* 0x3fb8aa3b00077823 */ /* 0x000fc80000000807 */
[----:B------:R-:W-:-:S06]  /*0970*/  FFMA R7, R0, 1.925963033500011079e-08, R7 ;  /* 0x32a5706000077823 */ /* 0x000fcc0000000007 */
[----:B------:R-:W1:Y:S01]  /*0980*/  MUFU.EX2 R7, R7 ;  /* 0x0000000700077308 */ /* 0x000e620000000800 */
[----:B0-----:R-:W-:-:S04]  /*0990*/  FFMA R3, -R23, R6, 1 ;  /* 0x3f80000017037423 */ /* 0x001fc80000000106 */
[----:B------:R-:W-:Y:S01]  /*09a0*/  FFMA R3, R6, R3, R6 ;  /* 0x0000000306037223 */ /* 0x000fe20000000006 */
[----:B------:R-:W-:Y:S01]  /*09b0*/  SHF.R.S32.HI R6, RZ, 0x1f, R26 ;  /* 0x0000001fff067819 */ /* 0x000fe2000001141a */
[----:B-1----:R-:W-:-:S04]  /*09c0*/  FMUL R4, R4, R7 ;  /* 0x0000000704047220 */ /* 0x002fc80000400000 */
[----:B------:R-:W0:Y:S01]  /*09d0*/  FCHK P0, R4, R23 ;  /* 0x0000001704007302 */ /* 0x000e220000000000 */
[----:B------:R-:W-:-:S04]  /*09e0*/  FFMA R0, R4, R3, RZ ;  /* 0x0000000304007223 */ /* 0x000fc800000000ff */
[----:B------:R-:W-:-:S04]  /*09f0*/  FFMA R5, -R23, R0, R4 ;  /* 0x0000000017057223 */ /* 0x000fc80000000104 */
[----:B------:R-:W-:Y:S01]  /*0a00*/  FFMA R0, R3, R5, R0 ;  /* 0x0000000503007223 */ /* 0x000fe20000000000 */
[----:B0-----:R-:W-:Y:S06]  /*0a10*/  @!P0 BRA `(.L_x_12) ;  /* 0x0000000000088947 */ /* 0x001fec0003800000 */
[----:B------:R-:W-:-:S07]  /*0a20*/  MOV R8, 0xa40 ;  /* 0x00000a4000087802 */ /* 0x000fce0000000f00 */
[----:B------:R-:W-:Y:S05]  /*0a30*/  CALL.REL.NOINC `($__internal_0_$__cuda_sm3x_div_rn_noftz_f32_slowpath) ;  /* 0x0000000000807944 */ /* 0x000fea0003c00000 */
.L_x_12:
[----:B------:R-:W-:Y:S05]  /*0a40*/  BSYNC.RECONVERGENT B0 ;  /* 0x0000000000007941 */ /* 0x000fea0003800200 */
.L_x_11:
[----:B------:R-:W0:Y:S01]  /*0a50*/  F2F.F64.F32 R10, R0 ;  /* 0x00000000000a7310 */ /* 0x000e220000201800 */
[----:B------:R-:W-:Y:S01]  /*0a60*/  IADD3 R3, P0, PT, R25, R26, RZ ;  /* 0x0000001a19037210 */ /* 0x000fe20007f1e0ff */
[----:B------:R-:W1:Y:S01]  /*0a70*/  LDCU.64 UR4, c[0x4][0x10] ;  /* 0x01000200ff0477ac */ /* 0x000e620008000a00 */
[----:B------:R-:W-:Y:S01]  /*0a80*/  R2UR UR6, R16 ;  /* 0x00000000100672ca */ /* 0x000fe200000e0000 */
[----:B------:R-:W-:Y:S01]  /*0a90*/  IMAD.MOV.U32 R7, RZ, RZ, R2 ;  /* 0x000000ffff077224 */ /* 0x000fe200078e0002 */
[----:B------:R-:W-:Y:S02]  /*0aa0*/  R2UR UR7, R17 ;  /* 0x00000000110772ca */ /* 0x000fe400000e0000 */
[----:B------:R-:W-:Y:S02]  /*0ab0*/  LEA.HI.X.SX32 R6, R25, R6, 0x1, P0 ;  /* 0x0000000619067211 */ /* 0x000fe400000f0eff */
[----:B------:R-:W-:Y:S02]  /*0ac0*/  LEA R12, P0, R3, UR38, 0x2 ;  /* 0x00000026030c7c11 */ /* 0x000fe4000f8010ff */
[----:B------:R-:W-:-:S02]  /*0ad0*/  MOV R8, 0x0 ;  /* 0x0000000000087802 */ /* 0x000fc40000000f00 */
[----:B------:R-:W-:Y:S01]  /*0ae0*/  LEA.HI.X R13, R3, UR39, R6, 0x2, P0 ;  /* 0x00000027030d7c11 */ /* 0x000fe200080f1406 */
[----:B0-----:R0:W-:Y:S01]  /*0af0*/  STL.64 [R1], R10 ;  /* 0x0000000a01007387 */ /* 0x0011e20000100a00 */
[----:B------:R-:W-:Y:S02]  /*0b00*/  MOV R6, R22 ;  /* 0x0000001600067202 */ /* 0x000fe40000000f00 */
[----:B------:R-:W2:Y:S01]  /*0b10*/  LDC.64 R8, c[0x4][R8] ;  /* 0x0100000008087b82 */ /* 0x000ea20000000a00 */
[----:B------:R0:W-:Y:S01]  /*0b20*/  STG.E desc[UR6][R12.64], R0 ;  /* 0x000000000c007986 */ /* 0x0001e2000c101906 */
[----:B-1----:R-:W-:Y:S02]  /*0b30*/  IMAD.U32 R4, RZ, RZ, UR4 ;  /* 0x00000004ff047e24 */ /* 0x002fe4000f8e00ff */
[----:B------:R-:W-:-:S07]  /*0b40*/  IMAD.U32 R5, RZ, RZ, UR5 ;  /* 0x00000005ff057e24 */ /* 0x000fce000f8e00ff */
[----:B------:R-:W-:-:S07]  /*0b50*/  LEPC R20, `(.L_x_13) ;  /* 0x000000001014794e */ /* 0x000fce0000000000 */
[----:B0-2---:R-:W-:Y:S05]  /*0b60*/  CALL.ABS.NOINC R8 ;  /* 0x0000000008007343 */ /* 0x005fea0003c00000 */
.L_x_13:
[----:B------:R-:W-:-:S05]  /*0b70*/  VIADD R26, R26, UR36 ;  /* 0x000000241a1a7c36 */ /* 0x000fca0008000000 */
[----:B------:R-:W-:-:S13]  /*0b80*/  ISETP.GE.AND P0, PT, R26, UR37, PT ;  /* 0x000000251a007c0c */ /* 0x000fda000bf06270 */
[----:B------:R-:W-:Y:S05]  /*0b90*/  @!P0 BRA `(.L_x_14) ;  /* 0xfffffffc003c8947 */ /* 0x000fea000383ffff */
.L_x_10:
[----:B------:R-:W-:Y:S05]  /*0ba0*/  BSYNC.RECONVERGENT B6 ;  /* 0x0000000000067941 */ /* 0x000fea0003800200 */
.L_x_9:
[----:B------:R-:W-:Y:S01]  /*0bb0*/  MOV R0, 0x0 ;  /* 0x0000000000007802 */ /* 0x000fe20000000f00 */
[----:B------:R-:W0:Y:S01]  /*0bc0*/  LDCU.64 UR4, c[0x4][0x18] ;  /* 0x01000300ff0477ac */ /* 0x000e220008000a00 */
[----:B------:R-:W-:Y:S02]  /*0bd0*/  CS2R R6, SRZ ;  /* 0x0000000000067805 */ /* 0x000fe4000001ff00 */
[----:B------:R3:W4:Y:S01]  /*0be0*/  LDC.64 R2, c[0x4][R0] ;  /* 0x0100000000027b82 */ /* 0x0007220000000a00 */
[----:B0-----:R-:W-:Y:S01]  /*0bf0*/  MOV R4, UR4 ;  /* 0x0000000400047c02 */ /* 0x001fe20008000f00 */
[----:B---3--:R-:W-:-:S07]  /*0c00*/  IMAD.U32 R5, RZ, RZ, UR5 ;  /* 0x00000005ff057e24 */ /* 0x008fce000f8e00ff */
[----:B------:R-:W-:-:S07]  /*0c10*/  LEPC R20, `(.L_x_15) ;  /* 0x000000001014794e */ /* 0x000fce0000000000 */
[----:B-12-4-:R-:W-:Y:S05]  /*0c20*/  CALL.ABS.NOINC R2 ;  /* 0x0000000002007343 */ /* 0x016fea0003c00000 */
.L_x_15:
[----:B------:R-:W-:Y:S05]  /*0c30*/  EXIT ;  /* 0x000000000000794d */ /* 0x000fea0003800000 */
        .weak           $__internal_0_$__cuda_sm3x_div_rn_noftz_f32_slowpath
        .type           $__internal_0_$__cuda_sm3x_div_rn_noftz_f32_slowpath,@function
        .size           $__internal_0_$__cuda_sm3x_div_rn_noftz_f32_slowpath,(.L_x_28 - $__internal_0_$__cuda_sm3x_div_rn_noftz_f32_slowpath)
$__internal_0_$__cuda_sm3x_div_rn_noftz_f32_slowpath:
[--C-:B------:R-:W-:Y:S01]  /*0c40*/  SHF.R.U32.HI R3, RZ, 0x17, R23.reuse ;  /* 0x00000017ff037819 */ /* 0x100fe20000011617 */
[----:B------:R-:W-:Y:S01]  /*0c50*/  BSSY.RECONVERGENT B1, `(.L_x_16) ;  /* 0x0000064000017945 */ /* 0x000fe20003800200 */
[----:B------:R-:W-:Y:S01]  /*0c60*/  SHF.R.U32.HI R0, RZ, 0x17, R4 ;  /* 0x00000017ff007819 */ /* 0x000fe20000011604 */
[----:B------:R-:W-:Y:S01]  /*0c70*/  IMAD.MOV.U32 R7, RZ, RZ, R23 ;  /* 0x000000ffff077224 */ /* 0x000fe200078e0017 */
[----:B------:R-:W-:Y:S02]  /*0c80*/  LOP3.LUT R3, R3, 0xff, RZ, 0xc0, !PT ;  /* 0x000000ff03037812 */ /* 0x000fe400078ec0ff */
[----:B------:R-:W-:-:S03]  /*0c90*/  LOP3.LUT R9, R0, 0xff, RZ, 0xc0, !PT ;  /* 0x000000ff00097812 */ /* 0x000fc600078ec0ff */
[----:B------:R-:W-:Y:S01]  /*0ca0*/  VIADD R10, R3, 0xffffffff ;  /* 0xffffffff030a7836 */ /* 0x000fe20000000000 */
[----:B------:R-:W-:-:S04]  /*0cb0*/  IADD3 R11, PT, PT, R9, -0x1, RZ ;  /* 0xffffffff090b7810 */ /* 0x000fc80007ffe0ff */
[----:B------:R-:W-:-:S04]  /*0cc0*/  ISETP.GT.U32.AND P0, PT, R10, 0xfd, PT ;  /* 0x000000fd0a00780c */ /* 0x000fc80003f04070 */
[----:B------:R-:W-:-:S13]  /*0cd0*/  ISETP.GT.U32.OR P0, PT, R11, 0xfd, P0 ;  /* 0x000000fd0b00780c */ /* 0x000fda0000704470 */
[----:B------:R-:W-:Y:S01]  /*0ce0*/  @!P0 IMAD.MOV.U32 R5, RZ, RZ, RZ ;  /* 0x000000ffff058224 */ /* 0x000fe200078e00ff */
[----:B------:R-:W-:Y:S06]  /*0cf0*/  @!P0 BRA `(.L_x_17) ;  /* 0x0000000000608947 */ /* 0x000fec0003800000 */
[----:B------:R-:W-:Y:S02]  /*0d00*/  FSETP.GTU.FTZ.AND P1, PT, |R23|, +INF , PT ;  /* 0x7f8000001700780b */ /* 0x000fe40003f3c200 */
[----:B------:R-:W-:Y:S02]  /*0d10*/  FSETP.GTU.FTZ.AND P0, PT, |R4|, +INF , PT ;  /* 0x7f8000000400780b */ /* 0x000fe40003f1c200 */
[----:B------:R-:W-:Y:S02]  /*0d20*/  MOV R0, R4 ;  /* 0x0000000400007202 */ /* 0x000fe40000000f00 */
[----:B------:R-:W-:-:S13]  /*0d30*/  PLOP3.LUT P0, PT, P0, P1, PT, 0xf8, 0x8f ;  /* 0x00000000008f781c */ /* 0x000fda0000703f70 */
[----:B------:R-:W-:Y:S05]  /*0d40*/  @P0 BRA `(.L_x_18) ;  /* 0x00000004004c0947 */ /* 0x000fea0003800000 */
[----:B------:R-:W-:-:S13]  /*0d50*/  LOP3.LUT P0, RZ, R7, 0x7fffffff, R4, 0xc8, !PT ;  /* 0x7fffffff07ff7812 */ /* 0x000fda000780c804 */
[----:B------:R-:W-:Y:S05]  /*0d60*/  @!P0 BRA `(.L_x_19) ;  /* 0x00000004003c8947 */ /* 0x000fea0003800000 */
[C---:B------:R-:W-:Y:S02]  /*0d70*/  FSETP.NEU.FTZ.AND P2, PT, |R0|.reuse, +INF , PT ;  /* 0x7f8000000000780b */ /* 0x040fe40003f5d200 */
[----:B------:R-:W-:Y:S02]  /*0d80*/  FSETP.NEU.FTZ.AND P1, PT, |R23|, +INF , PT ;  /* 0x7f8000001700780b */ /* 0x000fe40003f3d200 */
[----:B------:R-:W-:-:S11]  /*0d90*/  FSETP.NEU.FTZ.AND P0, PT, |R0|, +INF , PT ;  /* 0x7f8000000000780b */ /* 0x000fd60003f1d200 */
[----:B------:R-:W-:Y:S05]  /*0da0*/  @!P1 BRA !P2, `(.L_x_19) ;  /* 0x00000004002c9947 */ /* 0x000fea0005000000 */
[----:B------:R-:W-:-:S04]  /*0db0*/  LOP3.LUT P2, RZ, R4, 0x7fffffff, RZ, 0xc0, !PT ;  /* 0x7fffffff04ff7812 */ /* 0x000fc8000784c0ff */
[----:B------:R-:W-:-:S13]  /*0dc0*/  PLOP3.LUT P1, PT, P1, P2, PT, 0x2f, 0xf2 ;  /* 0x0000000000f2781c */ /* 0x000fda0000f24577 */
[----:B------:R-:W-:Y:S05]  /*0dd0*/  @P1 BRA `(.L_x_20) ;  /* 0x0000000400181947 */ /* 0x000fea0003800000 */
[----:B------:R-:W-:-:S04]  /*0de0*/  LOP3.LUT P1, RZ, R7, 0x7fffffff, RZ, 0xc0, !PT ;  /* 0x7fffffff07ff7812 */ /* 0x000fc8000782c0ff */
[----:B------:R-:W-:-:S13]  /*0df0*/  PLOP3.LUT P0, PT, P0, P1, PT, 0x2f, 0xf2 ;  /* 0x0000000000f2781c */ /* 0x000fda0000702577 */
[----:B------:R-:W-:Y:S05]  /*0e00*/  @P0 BRA `(.L_x_21) ;  /* 0x0000000400000947 */ /* 0x000fea0003800000 */
[----:B------:R-:W-:Y:S02]  /*0e10*/  ISETP.GE.AND P0, PT, R11, RZ, PT ;  /* 0x000000ff0b00720c */ /* 0x000fe40003f06270 */
[----:B------:R-:W-:-:S11]  /*0e20*/  ISETP.GE.AND P1, PT, R10, RZ, PT ;  /* 0x000000ff0a00720c */ /* 0x000fd60003f26270 */
[----:B------:R-:W-:Y:S02]  /*0e30*/  @P0 IMAD.MOV.U32 R5, RZ, RZ, RZ ;  /* 0x000000ffff050224 */ /* 0x000fe400078e00ff */
[----:B------:R-:W-:Y:S01]  /*0e40*/  @!P0 FFMA R4, R0, 1.84467440737095516160e+19, RZ ;  /* 0x5f80000000048823 */ /* 0x000fe200000000ff */
[----:B------:R-:W-:Y:S02]  /*0e50*/  @!P0 IMAD.MOV.U32 R5, RZ, RZ, -0x40 ;  /* 0xffffffc0ff058424 */ /* 0x000fe400078e00ff */
[----:B------:R-:W-:-:S03]  /*0e60*/  @!P1 FFMA R7, R23, 1.84467440737095516160e+19, RZ ;  /* 0x5f80000017079823 */ /* 0x000fc600000000ff */
[----:B------:R-:W-:-:S07]  /*0e70*/  @!P1 IADD3 R5, PT, PT, R5, 0x40, RZ ;  /* 0x0000004005059810 */ /* 0x000fce0007ffe0ff */
.L_x_17:
[----:B------:R-:W-:Y:S01]  /*0e80*/  LEA R0, R3, 0xc0800000, 0x17 ;  /* 0xc080000003007811 */ /* 0x000fe200078eb8ff */
[----:B------:R-:W-:Y:S01]  /*0e90*/  VIADD R9, R9, 0xffffff81 ;  /* 0xffffff8109097836 */ /* 0x000fe20000000000 */
[----:B------:R-:W-:Y:S03]  /*0ea0*/  BSSY.RECONVERGENT B2, `(.L_x_22) ;  /* 0x0000035000027945 */ /* 0x000fe60003800200 */
[----:B------:R-:W-:Y:S02]  /*0eb0*/  IMAD.IADD R10, R7, 0x1, -R0 ;  /* 0x00000001070a7824 */ /* 0x000fe400078e0a00 */
[C---:B------:R-:W-:Y:S02]  /*0ec0*/  IMAD R0, R9.reuse, -0x800000, R4 ;  /* 0xff80000009007824 */ /* 0x040fe400078e0204 */
[----:B------:R0:W1:Y:S01]  /*0ed0*/  MUFU.RCP R7, R10 ;  /* 0x0000000a00077308 */ /* 0x0000620000001000 */
[----:B------:R-:W-:Y:S01]  /*0ee0*/  FADD.FTZ R11, -R10, -RZ ;  /* 0x800000ff0a0b7221 */ /* 0x000fe20000010100 */
[----:B0-----:R-:W-:-:S04]  /*0ef0*/  IADD3 R10, PT, PT, R9, 0x7f, -R3 ;  /* 0x0000007f090a7810 */ /* 0x001fc80007ffe803 */
[----:B------:R-:W-:Y:S01]  /*0f00*/  IADD3 R10, PT, PT, R10, R5, RZ ;  /* 0x000000050a0a7210 */ /* 0x000fe20007ffe0ff */
[----:B-1----:R-:W-:-:S04]  /*0f10*/  FFMA R12, R7, R11, 1 ;  /* 0x3f800000070c7423 */ /* 0x002fc8000000000b */
[----:B------:R-:W-:-:S04]  /*0f20*/  FFMA R7, R7, R12, R7 ;  /* 0x0000000c07077223 */ /* 0x000fc80000000007 */
[----:B------:R-:W-:-:S04]  /*0f30*/  FFMA R4, R0, R7, RZ ;  /* 0x0000000700047223 */ /* 0x000fc800000000ff */
[----:B------:R-:W-:-:S04]  /*0f40*/  FFMA R12, R11, R4, R0 ;  /* 0x000000040b0c7223 */ /* 0x000fc80000000000 */
[----:B------:R-:W-:-:S04]  /*0f50*/  FFMA R4, R7, R12, R4 ;  /* 0x0000000c07047223 */ /* 0x000fc80000000004 */
[----:B------:R-:W-:-:S04]  /*0f60*/  FFMA R11, R11, R4, R0 ;  /* 0x000000040b0b7223 */ /* 0x000fc80000000000 */
[----:B------:R-:W-:-:S05]  /*0f70*/  FFMA R0, R7, R11, R4 ;  /* 0x0000000b07007223 */ /* 0x000fca0000000004 */
[----:B------:R-:W-:-:S04]  /*0f80*/  SHF.R.U32.HI R3, RZ, 0x17, R0 ;  /* 0x00000017ff037819 */ /* 0x000fc80000011600 */
[----:B------:R-:W-:-:S05]  /*0f90*/  LOP3.LUT R3, R3, 0xff, RZ, 0xc0, !PT ;  /* 0x000000ff03037812 */ /* 0x000fca00078ec0ff */
[----:B------:R-:W-:-:S04]  /*0fa0*/  IMAD.IADD R9, R3, 0x1, R10 ;  /* 0x0000000103097824 */ /* 0x000fc800078e020a */
[----:B------:R-:W-:-:S05]  /*0fb0*/  VIADD R3, R9, 0xffffffff ;  /* 0xffffffff09037836 */ /* 0x000fca0000000000 */
[----:B------:R-:W-:-:S13]  /*0fc0*/  ISETP.GE.U32.AND P0, PT, R3, 0xfe, PT ;  /* 0x000000fe0300780c */ /* 0x000fda0003f06070 */
[----:B------:R-:W-:Y:S05]  /*0fd0*/  @!P0 BRA `(.L_x_23) ;  /* 0x0000000000808947 */ /* 0x000fea0003800000 */
[----:B------:R-:W-:-:S13]  /*0fe0*/  ISETP.GT.AND P0, PT, R9, 0xfe, PT ;  /* 0x000000fe0900780c */ /* 0x000fda0003f04270 */
[----:B------:R-:W-:Y:S05]  /*0ff0*/  @P0 BRA `(.L_x_24) ;  /* 0x00000000006c0947 */ /* 0x000fea0003800000 */
[----:B------:R-:W-:-:S13]  /*1000*/  ISETP.GE.AND P0, PT, R9, 0x1, PT ;  /* 0x000000010900780c */ /* 0x000fda0003f06270 */
[----:B------:R-:W-:Y:S05]  /*1010*/  @P0 BRA `(.L_x_25) ;  /* 0x0000000000740947 */ /* 0x000fea0003800000 */
[----:B------:R-:W-:Y:S02]  /*1020*/  ISETP.GE.AND P0, PT, R9, -0x18, PT ;  /* 0xffffffe80900780c */ /* 0x000fe40003f06270 */
[----:B------:R-:W-:-:S11]  /*1030*/  LOP3.LUT R0, R0, 0x80000000, RZ, 0xc0, !PT ;  /* 0x8000000000007812 */ /* 0x000fd600078ec0ff */
[----:B------:R-:W-:Y:S05]  /*1040*/  @!P0 BRA `(.L_x_25) ;  /* 0x0000000000688947 */ /* 0x000fea0003800000 */
[-CC-:B------:R-:W-:Y:S01]  /*1050*/  FFMA.RZ R3, R7, R11.reuse, R4.reuse ;  /* 0x0000000b07037223 */ /* 0x180fe2000000c004 */
[C---:B------:R-:W-:Y:S02]  /*1060*/  IADD3 R10, PT, PT, R9.reuse, 0x20, RZ ;  /* 0x00000020090a7810 */ /* 0x040fe40007ffe0ff */
[----:B------:R-:W-:Y:S02]  /*1070*/  ISETP.NE.AND P2, PT, R9, RZ, PT ;  /* 0x000000ff0900720c */ /* 0x000fe40003f45270 */
[----:B------:R-:W-:Y:S01]  /*1080*/  LOP3.LUT R5, R3, 0x7fffff, RZ, 0xc0, !PT ;  /* 0x007fffff03057812 */ /* 0x000fe200078ec0ff */
[CCC-:B------:R-:W-:Y:S01]  /*1090*/  FFMA.RP R3, R7.reuse, R11.reuse, R4.reuse ;  /* 0x0000000b07037223 */ /* 0x1c0fe20000008004 */
[----:B------:R-:W-:Y:S01]  /*10a0*/  FFMA.RM R4, R7, R11, R4 ;  /* 0x0000000b07047223 */ /* 0x000fe20000004004 */
[----:B------:R-:W-:Y:S01]  /*10b0*/  IMAD.MOV R7, RZ, RZ, -R9 ;  /* 0x000000ffff077224 */ /* 0x000fe200078e0a09 */
[----:B------:R-:W-:Y:S02]  /*10c0*/  LOP3.LUT R5, R5, 0x800000, RZ, 0xfc, !PT ;  /* 0x0080000005057812 */ /* 0x000fe400078efcff */
[----:B------:R-:W-:-:S02]  /*10d0*/  ISETP.NE.AND P1, PT, R9, RZ, PT ;  /* 0x000000ff0900720c */ /* 0x000fc40003f25270 */
[----:B------:R-:W-:Y:S02]  /*10e0*/  SHF.L.U32 R10, R5, R10, RZ ;  /* 0x0000000a050a7219 */ /* 0x000fe400000006ff */
[----:B------:R-:W-:Y:S02]  /*10f0*/  FSETP.NEU.FTZ.AND P0, PT, R3, R4, PT ;  /* 0x000000040300720b */ /* 0x000fe40003f1d000 */
[----:B------:R-:W-:Y:S02]  /*1100*/  SEL R4, R7, RZ, P2 ;  /* 0x000000ff07047207 */ /* 0x000fe40001000000 */
[----:B------:R-:W-:Y:S02]  /*1110*/  ISETP.NE.AND P1, PT, R10, RZ, P1 ;  /* 0x000000ff0a00720c */ /* 0x000fe40000f25270 */
[----:B------:R-:W-:Y:S02]  /*1120*/  SHF.R.U32.HI R4, RZ, R4, R5 ;  /* 0x00000004ff047219 */ /* 0x000fe40000011605 */
[----:B------:R-:W-:-:S02]  /*1130*/  PLOP3.LUT P0, PT, P0, P1, PT, 0xf8, 0x8f ;  /* 0x00000000008f781c */ /* 0x000fc40000703f70 */
[----:B------:R-:W-:Y:S02]  /*1140*/  SHF.R.U32.HI R10, RZ, 0x1, R4 ;  /* 0x00000001ff0a7819 */ /* 0x000fe40000011604 */
[----:B------:R-:W-:-:S04]  /*1150*/  SEL R3, RZ, 0x1, !P0 ;  /* 0x00000001ff037807 */ /* 0x000fc80004000000 */
[----:B------:R-:W-:-:S04]  /*1160*/  LOP3.LUT R3, R3, 0x1, R10, 0xf8, !PT ;  /* 0x0000000103037812 */ /* 0x000fc800078ef80a */
[----:B------:R-:W-:-:S05]  /*1170*/  LOP3.LUT R3, R3, R4, RZ, 0xc0, !PT ;  /* 0x0000000403037212 */ /* 0x000fca00078ec0ff */
[----:B------:R-:W-:-:S05]  /*1180*/  IMAD.IADD R3, R10, 0x1, R3 ;  /* 0x000000010a037824 */ /* 0x000fca00078e0203 */
[----:B------:R-:W-:Y:S01]  /*1190*/  LOP3.LUT R0, R3, R0, RZ, 0xfc, !PT ;  /* 0x0000000003007212 */ /* 0x000fe200078efcff */
[----:B------:R-:W-:Y:S06]  /*11a0*/  BRA `(.L_x_25) ;  /* 0x0000000000107947 */ /* 0x000fec0003800000 */
.L_x_24:
[----:B------:R-:W-:-:S04]  /*11b0*/  LOP3.LUT R0, R0, 0x80000000, RZ, 0xc0, !PT ;  /* 0x8000000000007812 */ /* 0x000fc800078ec0ff */
[----:B------:R-:W-:Y:S01]  /*11c0*/  LOP3.LUT R0, R0, 0x7f800000, RZ, 0xfc, !PT ;  /* 0x7f80000000007812 */ /* 0x000fe200078efcff */
[----:B------:R-:W-:Y:S06]  /*11d0*/  BRA `(.L_x_25) ;  /* 0x0000000000047947 */ /* 0x000fec0003800000 */
.L_x_23:
[----:B------:R-:W-:-:S07]  /*11e0*/  LEA R0, R10, R0, 0x17 ;  /* 0x000000000a007211 */ /* 0x000fce00078eb8ff */
.L_x_25:
[----:B------:R-:W-:Y:S05]  /*11f0*/  BSYNC.RECONVERGENT B2 ;  /* 0x0000000000027941 */ /* 0x000fea0003800200 */
.L_x_22:
[----:B------:R-:W-:Y:S05]  /*1200*/  BRA `(.L_x_26) ;  /* 0x0000000000207947 */ /* 0x000fea0003800000 */
.L_x_21:
[----:B------:R-:W-:-:S04]  /*1210*/  LOP3.LUT R0, R7, 0x80000000, R4, 0x48, !PT ;  /* 0x8000000007007812 */ /* 0x000fc800078e4804 */
[----:B------:R-:W-:Y:S01]  /*1220*/  LOP3.LUT R0, R0, 0x7f800000, RZ, 0xfc, !PT ;  /* 0x7f80000000007812 */ /* 0x000fe200078efcff */
[----:B------:R-:W-:Y:S06]  /*1230*/  BRA `(.L_x_26) ;  /* 0x0000000000147947 */ /* 0x000fec0003800000 */
.L_x_20:
[----:B------:R-:W-:Y:S01]  /*1240*/  LOP3.LUT R0, R7, 0x80000000, R4, 0x48, !PT ;  /* 0x8000000007007812 */ /* 0x000fe200078e4804 */
[----:B------:R-:W-:Y:S06]  /*1250*/  BRA `(.L_x_26) ;  /* 0x00000000000c7947 */ /* 0x000fec0003800000 */
.L_x_19:
[----:B------:R-:W0:Y:S01]  /*1260*/  MUFU.RSQ R0, -QNAN ;  /* 0xffc0000000007908 */ /* 0x000e220000001400 */
[----:B------:R-:W-:Y:S05]  /*1270*/  BRA `(.L_x_26) ;  /* 0x0000000000047947 */ /* 0x000fea0003800000 */
.L_x_18:
[----:B------:R-:W-:-:S07]  /*1280*/  FADD.FTZ R0, R0, R23 ;  /* 0x0000001700007221 */ /* 0x000fce0000010000 */
.L_x_26:
[----:B------:R-:W-:Y:S05]  /*1290*/  BSYNC.RECONVERGENT B1 ;  /* 0x0000000000017941 */ /* 0x000fea0003800200 */
.L_x_16:
[----:B------:R-:W-:-:S04]  /*12a0*/  IMAD.MOV.U32 R9, RZ, RZ, 0x0 ;  /* 0x00000000ff097424 */ /* 0x000fc800078e00ff */
[----:B0-----:R-:W-:Y:S05]  /*12b0*/  RET.REL.NODEC R8 `(_Z14softmax_kernelPfS_ii) ;  /* 0xffffffec08507950 */ /* 0x001fea0003c3ffff */
.L_x_27:
[----:B------:R-:W-:-:S00]  /*12c0*/  BRA `(.L_x_27) ;  /* 0xfffffffc00fc7947 */ /* 0x000fc0000383ffff */
[----:B------:R-:W-:-:S00]  /*12d0*/  NOP ;  /* 0x0000000000007918 */ /* 0x000fc00000000000 */
        /* <DEDUP_REMOVED lines=10> */
.L_x_28:


//--------------------- .nv.global.init           --------------------------
	.section	.nv.global.init,"aw",@progbits
.nv.global.init:
	.type		$str$2,@object
	.size		$str$2,($str - $str$2)
$str$2:
        /*0000*/ 	.byte	0x0a, 0x00
	.type		$str,@object
	.size		$str,($str$1 - $str)
$str:
        /*0002*/ 	.byte	0x25, 0x64, 0x0a, 0x00
	.type		$str$1,@object
	.size		$str$1,(.L_1 - $str$1)
$str$1:
        /*0006*/ 	.byte	0x25, 0x66, 0x20, 0x00
.L_1:


//--------------------- .nv.shared._Z14softmax_kernelPfS_ii --------------------------
	.section	.nv.shared._Z14softmax_kernelPfS_ii,"aw",@nobits
	.sectionflags	@""
	.align	4
.nv.shared._Z14softmax_kernelPfS_ii:
	.zero		5120


//--------------------- .nv.shared.reserved.0     --------------------------
	.section	.nv.shared.reserved.0,"aw",@nobits
	.weak		__nv_reservedSMEM_offset_0_alias
	.size		__nv_reservedSMEM_offset_0_alias, 0, 64
	.other		__nv_reservedSMEM_offset_0_alias,@"STO_CUDA_RESERVED_SHARED STV_DEFAULT"
__nv_reservedSMEM_offset_0_alias:
	.zero		0
	.zero		64


//--------------------- .nv.constant0._Z14softmax_kernelPfS_ii --------------------------
	.section	.nv.constant0._Z14softmax_kernelPfS_ii,"a",@progbits
	.sectionflags	@""
	.align	4
.nv.constant0._Z14softmax_kernelPfS_ii:
	.zero		920


//--------------------- SYMBOLS --------------------------

	.type		.nv.reservedSmem.offset0,@object
	.size		.nv.reservedSmem.offset0,0x4
	.type		.nv.reservedSmem.cap,@object
	.size		.nv.reservedSmem.cap,0x4
	.type		vprintf,@function
